//
// Generated by NVIDIA NVVM Compiler
//
// Compiler Build ID: CL-36424714
// Cuda compilation tools, release 13.0, V13.0.88
// Based on NVVM 20.0.0
//

.version 9.0
.target sm_100
.address_size 64

	// .globl	_Z9incrementPi

.visible .entry _Z9incrementPi(
	.param .u64 .ptr .align 1 _Z9incrementPi_param_0
)
{
	.reg .pred 	%p<2>;
	.reg .b32 	%r<6>;
	.reg .b64 	%rd<3>;

	ld.param.u64 	%rd1, [_Z9incrementPi_param_0];
	mov.u32 	%r1, %tid.x;
	mov.u32 	%r2, %ctaid.x;
	or.b32  	%r3, %r1, %r2;
	setp.ne.s32 	%p1, %r3, 0;
	@%p1 bra 	$L__BB0_2;
	cvta.to.global.u64 	%rd2, %rd1;
	ld.global.u32 	%r4, [%rd2];
	add.s32 	%r5, %r4, 1;
	st.global.u32 	[%rd2], %r5;
$L__BB0_2:
	ret;

}


// ===== COMPILED SASS (sm_100) =====

	.target	sm_100

	.elftype	@"ET_EXEC"


//--------------------- .note.nv.tkinfo           --------------------------
	.section	.note.nv.tkinfo,"",@"SHT_NOTE"
	.sectionflags	@"SHF_NOTE_NV_TKINFO"
	.tkinfo
        /*0018*/ 	.word	0x00000002
        /*0030*/ 	.string	""
        /*0030*/ 	.string	"ptxas"
        /*0030*/ 	.string	"Cuda compilation tools, release 13.0, V13.0.88"
        /*0030*/ 	.string	"Build cuda_13.0.r13.0/compiler.36424714_0"
        /*0030*/ 	.string	"-arch sm_100 -m 64 "



//--------------------- .note.nv.cuinfo           --------------------------
	.section	.note.nv.cuinfo,"",@"SHT_NOTE"
	.sectionflags	@"SHF_NOTE_NV_CUINFO"
        /*0018*/ 	.short	0x0002
        /*001a*/ 	.short	0x0064
        /*001c*/ 	.short	0x0082
	.zero		2


//--------------------- .nv.info                  --------------------------
	.section	.nv.info,"",@"SHT_CUDA_INFO"
	.align	4


	//----- nvinfo : EIATTR_REGCOUNT
	.align		4
        /*0000*/ 	.byte	0x04, 0x2f
        /*0002*/ 	.short	(.L_1 - .L_0)
	.align		4
.L_0:
        /*0004*/ 	.word	index@(_Z9incrementPi)
        /*0008*/ 	.word	0x00000008


	//----- nvinfo : EIATTR_FRAME_SIZE
	.align		4
.L_1:
        /*000c*/ 	.byte	0x04, 0x11
        /*000e*/ 	.short	(.L_3 - .L_2)
	.align		4
.L_2:
        /*0010*/ 	.word	index@(_Z9incrementPi)
        /*0014*/ 	.word	0x00000000


	//----- nvinfo : EIATTR_MIN_STACK_SIZE
	.align		4
.L_3:
        /*0018*/ 	.byte	0x04, 0x12
        /*001a*/ 	.short	(.L_5 - .L_4)
	.align		4
.L_4:
        /*001c*/ 	.word	index@(_Z9incrementPi)
        /*0020*/ 	.word	0x00000000
.L_5:


//--------------------- .nv.compat                --------------------------
	.section	.nv.compat,"",@"SHT_CUDA_COMPAT_INFO"
	.align	4
        /*0000*/ 	.byte	0x02, 0x09, 0x00, 0x00, 0x02, 0x02, 0x01, 0x00, 0x02, 0x05, 0x05, 0x00, 0x03, 0x07, 0x01, 0x01
        /*0010*/ 	.byte	0x02, 0x03, 0x00, 0x00, 0x02, 0x06, 0x01, 0x00, 0x04, 0x0b, 0x08, 0x00, 0x09, 0x00, 0x00, 0x00
        /*0020*/ 	.byte	0x00, 0x00, 0x00, 0x00


//--------------------- .nv.info._Z9incrementPi   --------------------------
	.section	.nv.info._Z9incrementPi,"",@"SHT_CUDA_INFO"
	.sectionflags	@""
	.align	4


	//----- nvinfo : EIATTR_CUDA_API_VERSION
	.align		4
        /*0000*/ 	.byte	0x04, 0x37
        /*0002*/ 	.short	(.L_7 - .L_6)
.L_6:
        /*0004*/ 	.word	0x00000082


	//----- nvinfo : EIATTR_KPARAM_INFO
	.align		4
.L_7:
        /*0008*/ 	.byte	0x04, 0x17
        /*000a*/ 	.short	(.L_9 - .L_8)
.L_8:
        /*000c*/ 	.word	0x00000000
        /*0010*/ 	.short	0x0000
        /*0012*/ 	.short	0x0000
        /*0014*/ 	.byte	0x00, 0xf5, 0x21, 0x00


	//----- nvinfo : EIATTR_SPARSE_MMA_MASK
	.align		4
.L_9:
        /*0018*/ 	.byte	0x03, 0x50
        /*001a*/ 	.short	0x0000


	//----- nvinfo : EIATTR_MAXREG_COUNT
	.align		4
        /*001c*/ 	.byte	0x03, 0x1b
        /*001e*/ 	.short	0x00ff


	//----- nvinfo : EIATTR_MERCURY_ISA_VERSION
	.align		4
        /*0020*/ 	.byte	0x03, 0x5f
        /*0022*/ 	.short	0x0101


	//----- nvinfo : EIATTR_VRC_CTA_INIT_COUNT
	.align		4
        /*0024*/ 	.byte	0x02, 0x4a
	.zero		1
	.zero		1


	//----- nvinfo : EIATTR_EXIT_INSTR_OFFSETS
	.align		4
        /*0028*/ 	.byte	0x04, 0x1c
        /*002a*/ 	.short	(.L_11 - .L_10)


	//   ....[0]....
.L_10:
        /*002c*/ 	.word	0x00000040


	//   ....[1]....
        /*0030*/ 	.word	0x000000a0


	//----- nvinfo : EIATTR_CBANK_PARAM_SIZE
	.align		4
.L_11:
        /*0034*/ 	.byte	0x03, 0x19
        /*0036*/ 	.short	0x0008


	//----- nvinfo : EIATTR_PARAM_CBANK
	.align		4
        /*0038*/ 	.byte	0x04, 0x0a
        /*003a*/ 	.short	(.L_13 - .L_12)
	.align		4
.L_12:
        /*003c*/ 	.word	index@(.nv.constant0._Z9incrementPi)
        /*0040*/ 	.short	0x0380
        /*0042*/ 	.short	0x0008


	//----- nvinfo : EIATTR_SW_WAR
	.align		4
.L_13:
        /*0044*/ 	.byte	0x04, 0x36
        /*0046*/ 	.short	(.L_15 - .L_14)
.L_14:
        /*0048*/ 	.word	0x00000008
.L_15:


//--------------------- .nv.callgraph             --------------------------
	.section	.nv.callgraph,"",@"SHT_CUDA_CALLGRAPH"
	.align	4
	.sectionentsize	8
	.align		4
        /*0000*/ 	.word	0x00000000
	.align		4
        /*0004*/ 	.word	0xffffffff
	.align		4
        /*0008*/ 	.word	0x00000000
	.align		4
        /*000c*/ 	.word	0xfffffffe
	.align		4
        /*0010*/ 	.word	0x00000000
	.align		4
        /*0014*/ 	.word	0xfffffffd
	.align		4
        /*0018*/ 	.word	0x00000000
	.align		4
        /*001c*/ 	.word	0xfffffffc


//--------------------- .text._Z9incrementPi      --------------------------
	.section	.text._Z9incrementPi,"ax",@progbits
	.align	128
        .global         _Z9incrementPi
        .type           _Z9incrementPi,@function
        .size           _Z9incrementPi,(.L_x_1 - _Z9incrementPi)
        .other          _Z9incrementPi,@"STO_CUDA_ENTRY STV_DEFAULT"
_Z9incrementPi:
.text._Z9incrementPi:
[----:B------:R-:W-:Y:S01]  /*0000*/  LDC R1, c[0x0][0x37c] ;  /* 0x0000df00ff017b82 */ /* 0x000fe20000000800 */
[----:B------:R-:W0:Y:S07]  /*0010*/  S2R R0, SR_TID.X ;  /* 0x0000000000007919 */ /* 0x000e2e0000002100 */
[----:B------:R-:W0:Y:S02]  /*0020*/  S2UR UR4, SR_CTAID.X ;  /* 0x00000000000479c3 */ /* 0x000e240000002500 */
[----:B0-----:R-:W-:-:S13]  /*0030*/  LOP3.LUT P0, RZ, R0, UR4, RZ, 0xfc, !PT ;  /* 0x0000000400ff7c12 */ /* 0x001fda000f80fcff */
[----:B------:R-:W-:Y:S05]  /*0040*/  @P0 EXIT ;  /* 0x000000000000094d */ /* 0x000fea0003800000 */
[----:B------:R-:W0:Y:S01]  /*0050*/  LDC.64 R2, c[0x0][0x380] ;  /* 0x0000e000ff027b82 */ /* 0x000e220000000a00 */
[----:B------:R-:W0:Y:S02]  /*0060*/  LDCU.64 UR4, c[0x0][0x358] ;  /* 0x00006b00ff0477ac */ /* 0x000e240008000a00 */
[----:B0-----:R-:W2:Y:S02]  /*0070*/  LDG.E R0, desc[UR4][R2.64] ;  /* 0x0000000402007981 */ /* 0x001ea4000c1e1900 */
[----:B--2---:R-:W-:-:S05]  /*0080*/  IADD3 R5, PT, PT, R0, 0x1, RZ ;  /* 0x0000000100057810 */ /* 0x004fca0007ffe0ff */
[----:B------:R-:W-:Y:S01]  /*0090*/  STG.E desc[UR4][R2.64], R5 ;  /* 0x0000000502007986 */ /* 0x000fe2000c101904 */
[----:B------:R-:W-:Y:S05]  /*00a0*/  EXIT ;  /* 0x000000000000794d */ /* 0x000fea0003800000 */
.L_x_0:
[----:B------:R-:W-:-:S00]  /*00b0*/  BRA `(.L_x_0) ;  /* 0xfffffffc00fc7947 */ /* 0x000fc0000383ffff */
[----:B------:R-:W-:-:S00]  /*00c0*/  NOP ;  /* 0x0000000000007918 */ /* 0x000fc00000000000 */
        /* <DEDUP_REMOVED lines=11> */
.L_x_1:


//--------------------- .nv.shared.reserved.0     --------------------------
	.section	.nv.shared.reserved.0,"aw",@nobits
	.weak		__nv_reservedSMEM_offset_0_alias
	.size		__nv_reservedSMEM_offset_0_alias, 0, 64
	.other		__nv_reservedSMEM_offset_0_alias,@"STO_CUDA_RESERVED_SHARED STV_DEFAULT"
__nv_reservedSMEM_offset_0_alias:
	.zero		0
	.zero		64


//--------------------- .nv.constant0._Z9incrementPi --------------------------
	.section	.nv.constant0._Z9incrementPi,"a",@progbits
	.sectionflags	@""
	.align	4
.nv.constant0._Z9incrementPi:
	.zero		904


//--------------------- SYMBOLS --------------------------

	.type		.nv.reservedSmem.offset0,@object
	.size		.nv.reservedSmem.offset0,0x4
